//
// Generated by NVIDIA NVVM Compiler
//
// Compiler Build ID: CL-36424714
// Cuda compilation tools, release 13.0, V13.0.88
// Based on NVVM 20.0.0
//

.version 9.0
.target sm_100
.address_size 64

	// .globl	_Z16gemm_fp16_kernelPK6__halfS1_PS_iiiff

.visible .entry _Z16gemm_fp16_kernelPK6__halfS1_PS_iiiff(
	.param .u64 .ptr .align 1 _Z16gemm_fp16_kernelPK6__halfS1_PS_iiiff_param_0,
	.param .u64 .ptr .align 1 _Z16gemm_fp16_kernelPK6__halfS1_PS_iiiff_param_1,
	.param .u64 .ptr .align 1 _Z16gemm_fp16_kernelPK6__halfS1_PS_iiiff_param_2,
	.param .u32 _Z16gemm_fp16_kernelPK6__halfS1_PS_iiiff_param_3,
	.param .u32 _Z16gemm_fp16_kernelPK6__halfS1_PS_iiiff_param_4,
	.param .u32 _Z16gemm_fp16_kernelPK6__halfS1_PS_iiiff_param_5,
	.param .f32 _Z16gemm_fp16_kernelPK6__halfS1_PS_iiiff_param_6,
	.param .f32 _Z16gemm_fp16_kernelPK6__halfS1_PS_iiiff_param_7
)
{
	.reg .pred 	%p<13>;
	.reg .b16 	%rs<33>;
	.reg .b32 	%r<41>;
	.reg .b32 	%f<73>;
	.reg .b64 	%rd<53>;

	ld.param.u64 	%rd7, [_Z16gemm_fp16_kernelPK6__halfS1_PS_iiiff_param_0];
	ld.param.u64 	%rd8, [_Z16gemm_fp16_kernelPK6__halfS1_PS_iiiff_param_1];
	ld.param.u64 	%rd6, [_Z16gemm_fp16_kernelPK6__halfS1_PS_iiiff_param_2];
	ld.param.u32 	%r20, [_Z16gemm_fp16_kernelPK6__halfS1_PS_iiiff_param_3];
	ld.param.u32 	%r18, [_Z16gemm_fp16_kernelPK6__halfS1_PS_iiiff_param_4];
	ld.param.u32 	%r19, [_Z16gemm_fp16_kernelPK6__halfS1_PS_iiiff_param_5];
	ld.param.f32 	%f13, [_Z16gemm_fp16_kernelPK6__halfS1_PS_iiiff_param_6];
	ld.param.f32 	%f14, [_Z16gemm_fp16_kernelPK6__halfS1_PS_iiiff_param_7];
	cvta.to.global.u64 	%rd1, %rd8;
	cvta.to.global.u64 	%rd2, %rd7;
	mov.u32 	%r21, %ctaid.y;
	mov.u32 	%r22, %ntid.y;
	mov.u32 	%r23, %tid.y;
	mad.lo.s32 	%r1, %r21, %r22, %r23;
	mov.u32 	%r24, %ctaid.x;
	mov.u32 	%r25, %ntid.x;
	mov.u32 	%r26, %tid.x;
	mad.lo.s32 	%r2, %r24, %r25, %r26;
	setp.ge.s32 	%p1, %r1, %r20;
	setp.ge.s32 	%p2, %r2, %r18;
	or.pred  	%p3, %p1, %p2;
	@%p3 bra 	$L__BB0_14;
	setp.lt.s32 	%p4, %r19, 1;
	mov.f32 	%f72, 0f00000000;
	@%p4 bra 	$L__BB0_13;
	mul.lo.s32 	%r3, %r19, %r1;
	and.b32  	%r4, %r19, 7;
	setp.lt.u32 	%p5, %r19, 8;
	mov.f32 	%f72, 0f00000000;
	mov.b32 	%r39, 0;
	@%p5 bra 	$L__BB0_5;
	and.b32  	%r39, %r19, 2147483640;
	neg.s32 	%r37, %r39;
	shl.b32 	%r7, %r18, 3;
	mul.wide.u32 	%rd9, %r3, 2;
	add.s64 	%rd10, %rd9, %rd2;
	add.s64 	%rd52, %rd10, 8;
	mov.f32 	%f72, 0f00000000;
	mul.wide.s32 	%rd13, %r18, 2;
	mov.u32 	%r36, %r2;
$L__BB0_4:
	.pragma "nounroll";
	ld.global.u16 	%rs1, [%rd52+-8];
	// begin inline asm
	{  cvt.f32.f16 %f19, %rs1;}

	// end inline asm
	mul.wide.s32 	%rd11, %r36, 2;
	add.s64 	%rd12, %rd1, %rd11;
	ld.global.u16 	%rs2, [%rd12];
	// begin inline asm
	{  cvt.f32.f16 %f20, %rs2;}

	// end inline asm
	fma.rn.f32 	%f35, %f19, %f20, %f72;
	ld.global.u16 	%rs3, [%rd52+-6];
	// begin inline asm
	{  cvt.f32.f16 %f21, %rs3;}

	// end inline asm
	add.s64 	%rd14, %rd12, %rd13;
	ld.global.u16 	%rs4, [%rd14];
	// begin inline asm
	{  cvt.f32.f16 %f22, %rs4;}

	// end inline asm
	fma.rn.f32 	%f36, %f21, %f22, %f35;
	ld.global.u16 	%rs5, [%rd52+-4];
	// begin inline asm
	{  cvt.f32.f16 %f23, %rs5;}

	// end inline asm
	add.s64 	%rd15, %rd14, %rd13;
	ld.global.u16 	%rs6, [%rd15];
	// begin inline asm
	{  cvt.f32.f16 %f24, %rs6;}

	// end inline asm
	fma.rn.f32 	%f37, %f23, %f24, %f36;
	ld.global.u16 	%rs7, [%rd52+-2];
	// begin inline asm
	{  cvt.f32.f16 %f25, %rs7;}

	// end inline asm
	add.s64 	%rd16, %rd15, %rd13;
	ld.global.u16 	%rs8, [%rd16];
	// begin inline asm
	{  cvt.f32.f16 %f26, %rs8;}

	// end inline asm
	fma.rn.f32 	%f38, %f25, %f26, %f37;
	ld.global.u16 	%rs9, [%rd52];
	// begin inline asm
	{  cvt.f32.f16 %f27, %rs9;}

	// end inline asm
	add.s64 	%rd17, %rd16, %rd13;
	ld.global.u16 	%rs10, [%rd17];
	// begin inline asm
	{  cvt.f32.f16 %f28, %rs10;}

	// end inline asm
	fma.rn.f32 	%f39, %f27, %f28, %f38;
	ld.global.u16 	%rs11, [%rd52+2];
	// begin inline asm
	{  cvt.f32.f16 %f29, %rs11;}

	// end inline asm
	add.s64 	%rd18, %rd17, %rd13;
	ld.global.u16 	%rs12, [%rd18];
	// begin inline asm
	{  cvt.f32.f16 %f30, %rs12;}

	// end inline asm
	fma.rn.f32 	%f40, %f29, %f30, %f39;
	ld.global.u16 	%rs13, [%rd52+4];
	// begin inline asm
	{  cvt.f32.f16 %f31, %rs13;}

	// end inline asm
	add.s64 	%rd19, %rd18, %rd13;
	ld.global.u16 	%rs14, [%rd19];
	// begin inline asm
	{  cvt.f32.f16 %f32, %rs14;}

	// end inline asm
	fma.rn.f32 	%f41, %f31, %f32, %f40;
	ld.global.u16 	%rs15, [%rd52+6];
	// begin inline asm
	{  cvt.f32.f16 %f33, %rs15;}

	// end inline asm
	add.s64 	%rd20, %rd19, %rd13;
	ld.global.u16 	%rs16, [%rd20];
	// begin inline asm
	{  cvt.f32.f16 %f34, %rs16;}

	// end inline asm
	fma.rn.f32 	%f72, %f33, %f34, %f41;
	add.s32 	%r37, %r37, 8;
	add.s32 	%r36, %r36, %r7;
	add.s64 	%rd52, %rd52, 16;
	setp.ne.s32 	%p6, %r37, 0;
	@%p6 bra 	$L__BB0_4;
$L__BB0_5:
	setp.eq.s32 	%p7, %r4, 0;
	@%p7 bra 	$L__BB0_13;
	and.b32  	%r13, %r19, 3;
	setp.lt.u32 	%p8, %r4, 4;
	@%p8 bra 	$L__BB0_8;
	add.s32 	%r28, %r39, %r3;
	mul.wide.u32 	%rd21, %r28, 2;
	add.s64 	%rd22, %rd2, %rd21;
	ld.global.u16 	%rs17, [%rd22];
	// begin inline asm
	{  cvt.f32.f16 %f43, %rs17;}

	// end inline asm
	mad.lo.s32 	%r29, %r39, %r18, %r2;
	mul.wide.s32 	%rd23, %r29, 2;
	add.s64 	%rd24, %rd1, %rd23;
	ld.global.u16 	%rs18, [%rd24];
	// begin inline asm
	{  cvt.f32.f16 %f44, %rs18;}

	// end inline asm
	fma.rn.f32 	%f51, %f43, %f44, %f72;
	cvt.u64.u32 	%rd25, %r3;
	cvt.u64.u32 	%rd26, %r39;
	add.s64 	%rd27, %rd26, %rd25;
	shl.b64 	%rd28, %rd27, 1;
	add.s64 	%rd29, %rd2, %rd28;
	ld.global.u16 	%rs19, [%rd29+2];
	// begin inline asm
	{  cvt.f32.f16 %f45, %rs19;}

	// end inline asm
	mul.wide.s32 	%rd30, %r18, 2;
	add.s64 	%rd31, %rd24, %rd30;
	ld.global.u16 	%rs20, [%rd31];
	// begin inline asm
	{  cvt.f32.f16 %f46, %rs20;}

	// end inline asm
	fma.rn.f32 	%f52, %f45, %f46, %f51;
	ld.global.u16 	%rs21, [%rd29+4];
	// begin inline asm
	{  cvt.f32.f16 %f47, %rs21;}

	// end inline asm
	add.s64 	%rd32, %rd31, %rd30;
	ld.global.u16 	%rs22, [%rd32];
	// begin inline asm
	{  cvt.f32.f16 %f48, %rs22;}

	// end inline asm
	fma.rn.f32 	%f53, %f47, %f48, %f52;
	ld.global.u16 	%rs23, [%rd29+6];
	// begin inline asm
	{  cvt.f32.f16 %f49, %rs23;}

	// end inline asm
	add.s64 	%rd33, %rd32, %rd30;
	ld.global.u16 	%rs24, [%rd33];
	// begin inline asm
	{  cvt.f32.f16 %f50, %rs24;}

	// end inline asm
	fma.rn.f32 	%f72, %f49, %f50, %f53;
	add.s32 	%r39, %r39, 4;
$L__BB0_8:
	setp.eq.s32 	%p9, %r13, 0;
	@%p9 bra 	$L__BB0_13;
	setp.eq.s32 	%p10, %r13, 1;
	@%p10 bra 	$L__BB0_11;
	add.s32 	%r30, %r39, %r3;
	mul.wide.u32 	%rd34, %r30, 2;
	add.s64 	%rd35, %rd2, %rd34;
	ld.global.u16 	%rs25, [%rd35];
	// begin inline asm
	{  cvt.f32.f16 %f55, %rs25;}

	// end inline asm
	mad.lo.s32 	%r31, %r39, %r18, %r2;
	mul.wide.s32 	%rd36, %r31, 2;
	add.s64 	%rd37, %rd1, %rd36;
	ld.global.u16 	%rs26, [%rd37];
	// begin inline asm
	{  cvt.f32.f16 %f56, %rs26;}

	// end inline asm
	fma.rn.f32 	%f59, %f55, %f56, %f72;
	cvt.u64.u32 	%rd38, %r3;
	cvt.u64.u32 	%rd39, %r39;
	add.s64 	%rd40, %rd39, %rd38;
	shl.b64 	%rd41, %rd40, 1;
	add.s64 	%rd42, %rd2, %rd41;
	ld.global.u16 	%rs27, [%rd42+2];
	// begin inline asm
	{  cvt.f32.f16 %f57, %rs27;}

	// end inline asm
	mul.wide.s32 	%rd43, %r18, 2;
	add.s64 	%rd44, %rd37, %rd43;
	ld.global.u16 	%rs28, [%rd44];
	// begin inline asm
	{  cvt.f32.f16 %f58, %rs28;}

	// end inline asm
	fma.rn.f32 	%f72, %f57, %f58, %f59;
	add.s32 	%r39, %r39, 2;
$L__BB0_11:
	and.b32  	%r32, %r19, 1;
	setp.eq.b32 	%p11, %r32, 1;
	not.pred 	%p12, %p11;
	@%p12 bra 	$L__BB0_13;
	add.s32 	%r33, %r39, %r3;
	mul.wide.u32 	%rd45, %r33, 2;
	add.s64 	%rd46, %rd2, %rd45;
	ld.global.u16 	%rs29, [%rd46];
	// begin inline asm
	{  cvt.f32.f16 %f60, %rs29;}

	// end inline asm
	mad.lo.s32 	%r34, %r39, %r18, %r2;
	mul.wide.s32 	%rd47, %r34, 2;
	add.s64 	%rd48, %rd1, %rd47;
	ld.global.u16 	%rs30, [%rd48];
	// begin inline asm
	{  cvt.f32.f16 %f61, %rs30;}

	// end inline asm
	fma.rn.f32 	%f72, %f60, %f61, %f72;
$L__BB0_13:
	mad.lo.s32 	%r35, %r18, %r1, %r2;
	cvta.to.global.u64 	%rd49, %rd6;
	mul.wide.s32 	%rd50, %r35, 2;
	add.s64 	%rd51, %rd49, %rd50;
	ld.global.u16 	%rs31, [%rd51];
	// begin inline asm
	{  cvt.f32.f16 %f62, %rs31;}

	// end inline asm
	mul.f32 	%f64, %f14, %f62;
	fma.rn.f32 	%f63, %f13, %f72, %f64;
	// begin inline asm
	{  cvt.rn.f16.f32 %rs32, %f63;}

	// end inline asm
	st.global.u16 	[%rd51], %rs32;
$L__BB0_14:
	ret;

}


// ===== COMPILED SASS (sm_100) =====

	.target	sm_100

	.elftype	@"ET_EXEC"


//--------------------- .note.nv.tkinfo           --------------------------
	.section	.note.nv.tkinfo,"",@"SHT_NOTE"
	.sectionflags	@"SHF_NOTE_NV_TKINFO"
	.tkinfo
        /*0018*/ 	.word	0x00000002
        /*0030*/ 	.string	""
        /*0030*/ 	.string	"ptxas"
        /*0030*/ 	.string	"Cuda compilation tools, release 13.0, V13.0.88"
        /*0030*/ 	.string	"Build cuda_13.0.r13.0/compiler.36424714_0"
        /*0030*/ 	.string	"-arch sm_100 -m 64 "



//--------------------- .note.nv.cuinfo           --------------------------
	.section	.note.nv.cuinfo,"",@"SHT_NOTE"
	.sectionflags	@"SHF_NOTE_NV_CUINFO"
        /*0018*/ 	.short	0x0002
        /*001a*/ 	.short	0x0064
        /*001c*/ 	.short	0x0082
	.zero		2


//--------------------- .nv.info                  --------------------------
	.section	.nv.info,"",@"SHT_CUDA_INFO"
	.align	4


	//----- nvinfo : EIATTR_REGCOUNT
	.align		4
        /*0000*/ 	.byte	0x04, 0x2f
        /*0002*/ 	.short	(.L_1 - .L_0)
	.align		4
.L_0:
        /*0004*/ 	.word	index@(_Z16gemm_fp16_kernelPK6__halfS1_PS_iiiff)
        /*0008*/ 	.word	0x0000001f


	//----- nvinfo : EIATTR_FRAME_SIZE
	.align		4
.L_1:
        /*000c*/ 	.byte	0x04, 0x11
        /*000e*/ 	.short	(.L_3 - .L_2)
	.align		4
.L_2:
        /*0010*/ 	.word	index@(_Z16gemm_fp16_kernelPK6__halfS1_PS_iiiff)
        /*0014*/ 	.word	0x00000000


	//----- nvinfo : EIATTR_MIN_STACK_SIZE
	.align		4
.L_3:
        /*0018*/ 	.byte	0x04, 0x12
        /*001a*/ 	.short	(.L_5 - .L_4)
	.align		4
.L_4:
        /*001c*/ 	.word	index@(_Z16gemm_fp16_kernelPK6__halfS1_PS_iiiff)
        /*0020*/ 	.word	0x00000000
.L_5:


//--------------------- .nv.compat                --------------------------
	.section	.nv.compat,"",@"SHT_CUDA_COMPAT_INFO"
	.align	4
        /*0000*/ 	.byte	0x02, 0x09, 0x00, 0x00, 0x02, 0x02, 0x01, 0x00, 0x02, 0x05, 0x05, 0x00, 0x03, 0x07, 0x01, 0x01
        /*0010*/ 	.byte	0x02, 0x03, 0x00, 0x00, 0x02, 0x06, 0x01, 0x00, 0x04, 0x0b, 0x08, 0x00, 0x09, 0x00, 0x00, 0x00
        /*0020*/ 	.byte	0x00, 0x00, 0x00, 0x00


//--------------------- .nv.info._Z16gemm_fp16_kernelPK6__halfS1_PS_iiiff --------------------------
	.section	.nv.info._Z16gemm_fp16_kernelPK6__halfS1_PS_iiiff,"",@"SHT_CUDA_INFO"
	.sectionflags	@""
	.align	4


	//----- nvinfo : EIATTR_CUDA_API_VERSION
	.align		4
        /*0000*/ 	.byte	0x04, 0x37
        /*0002*/ 	.short	(.L_7 - .L_6)
.L_6:
        /*0004*/ 	.word	0x00000082


	//----- nvinfo : EIATTR_KPARAM_INFO
	.align		4
.L_7:
        /*0008*/ 	.byte	0x04, 0x17
        /*000a*/ 	.short	(.L_9 - .L_8)
.L_8:
        /*000c*/ 	.word	0x00000000
        /*0010*/ 	.short	0x0007
        /*0012*/ 	.short	0x0028
        /*0014*/ 	.byte	0x00, 0xf0, 0x11, 0x00


	//----- nvinfo : EIATTR_KPARAM_INFO
	.align		4
.L_9:
        /*0018*/ 	.byte	0x04, 0x17
        /*001a*/ 	.short	(.L_11 - .L_10)
.L_10:
        /*001c*/ 	.word	0x00000000
        /*0020*/ 	.short	0x0006
        /*0022*/ 	.short	0x0024
        /*0024*/ 	.byte	0x00, 0xf0, 0x11, 0x00


	//----- nvinfo : EIATTR_KPARAM_INFO
	.align		4
.L_11:
        /*0028*/ 	.byte	0x04, 0x17
        /*002a*/ 	.short	(.L_13 - .L_12)
.L_12:
        /*002c*/ 	.word	0x00000000
        /*0030*/ 	.short	0x0005
        /*0032*/ 	.short	0x0020
        /*0034*/ 	.byte	0x00, 0xf0, 0x11, 0x00


	//----- nvinfo : EIATTR_KPARAM_INFO
	.align		4
.L_13:
        /*0038*/ 	.byte	0x04, 0x17
        /*003a*/ 	.short	(.L_15 - .L_14)
.L_14:
        /*003c*/ 	.word	0x00000000
        /*0040*/ 	.short	0x0004
        /*0042*/ 	.short	0x001c
        /*0044*/ 	.byte	0x00, 0xf0, 0x11, 0x00


	//----- nvinfo : EIATTR_KPARAM_INFO
	.align		4
.L_15:
        /*0048*/ 	.byte	0x04, 0x17
        /*004a*/ 	.short	(.L_17 - .L_16)
.L_16:
        /*004c*/ 	.word	0x00000000
        /*0050*/ 	.short	0x0003
        /*0052*/ 	.short	0x0018
        /*0054*/ 	.byte	0x00, 0xf0, 0x11, 0x00


	//----- nvinfo : EIATTR_KPARAM_INFO
	.align		4
.L_17:
        /*0058*/ 	.byte	0x04, 0x17
        /*005a*/ 	.short	(.L_19 - .L_18)
.L_18:
        /*005c*/ 	.word	0x00000000
        /*0060*/ 	.short	0x0002
        /*0062*/ 	.short	0x0010
        /*0064*/ 	.byte	0x00, 0xf5, 0x21, 0x00


	//----- nvinfo : EIATTR_KPARAM_INFO
	.align		4
.L_19:
        /*0068*/ 	.byte	0x04, 0x17
        /*006a*/ 	.short	(.L_21 - .L_20)
.L_20:
        /*006c*/ 	.word	0x00000000
        /*0070*/ 	.short	0x0001
        /*0072*/ 	.short	0x0008
        /*0074*/ 	.byte	0x00, 0xf5, 0x21, 0x00


	//----- nvinfo : EIATTR_KPARAM_INFO
	.align		4
.L_21:
        /*0078*/ 	.byte	0x04, 0x17
        /*007a*/ 	.short	(.L_23 - .L_22)
.L_22:
        /*007c*/ 	.word	0x00000000
        /*0080*/ 	.short	0x0000
        /*0082*/ 	.short	0x0000
        /*0084*/ 	.byte	0x00, 0xf5, 0x21, 0x00


	//----- nvinfo : EIATTR_SPARSE_MMA_MASK
	.align		4
.L_23:
        /*0088*/ 	.byte	0x03, 0x50
        /*008a*/ 	.short	0x0000


	//----- nvinfo : EIATTR_MAXREG_COUNT
	.align		4
        /*008c*/ 	.byte	0x03, 0x1b
        /*008e*/ 	.short	0x00ff


	//----- nvinfo : EIATTR_MERCURY_ISA_VERSION
	.align		4
        /*0090*/ 	.byte	0x03, 0x5f
        /*0092*/ 	.short	0x0101


	//----- nvinfo : EIATTR_VRC_CTA_INIT_COUNT
	.align		4
        /*0094*/ 	.byte	0x02, 0x4a
	.zero		1
	.zero		1


	//----- nvinfo : EIATTR_EXIT_INSTR_OFFSETS
	.align		4
        /*0098*/ 	.byte	0x04, 0x1c
        /*009a*/ 	.short	(.L_25 - .L_24)


	//   ....[0]....
.L_24:
        /*009c*/ 	.word	0x000000c0


	//   ....[1]....
        /*00a0*/ 	.word	0x00000b30


	//----- nvinfo : EIATTR_CBANK_PARAM_SIZE
	.align		4
.L_25:
        /*00a4*/ 	.byte	0x03, 0x19
        /*00a6*/ 	.short	0x002c


	//----- nvinfo : EIATTR_PARAM_CBANK
	.align		4
        /*00a8*/ 	.byte	0x04, 0x0a
        /*00aa*/ 	.short	(.L_27 - .L_26)
	.align		4
.L_26:
        /*00ac*/ 	.word	index@(.nv.constant0._Z16gemm_fp16_kernelPK6__halfS1_PS_iiiff)
        /*00b0*/ 	.short	0x0380
        /*00b2*/ 	.short	0x002c


	//----- nvinfo : EIATTR_SW_WAR
	.align		4
.L_27:
        /*00b4*/ 	.byte	0x04, 0x36
        /*00b6*/ 	.short	(.L_29 - .L_28)
.L_28:
        /*00b8*/ 	.word	0x00000008
.L_29:


//--------------------- .nv.callgraph             --------------------------
	.section	.nv.callgraph,"",@"SHT_CUDA_CALLGRAPH"
	.align	4
	.sectionentsize	8
	.align		4
        /*0000*/ 	.word	0x00000000
	.align		4
        /*0004*/ 	.word	0xffffffff
	.align		4
        /*0008*/ 	.word	0x00000000
	.align		4
        /*000c*/ 	.word	0xfffffffe
	.align		4
        /*0010*/ 	.word	0x00000000
	.align		4
        /*0014*/ 	.word	0xfffffffd
	.align		4
        /*0018*/ 	.word	0x00000000
	.align		4
        /*001c*/ 	.word	0xfffffffc


//--------------------- .text._Z16gemm_fp16_kernelPK6__halfS1_PS_iiiff --------------------------
	.section	.text._Z16gemm_fp16_kernelPK6__halfS1_PS_iiiff,"ax",@progbits
	.align	128
        .global         _Z16gemm_fp16_kernelPK6__halfS1_PS_iiiff
        .type           _Z16gemm_fp16_kernelPK6__halfS1_PS_iiiff,@function
        .size           _Z16gemm_fp16_kernelPK6__halfS1_PS_iiiff,(.L_x_6 - _Z16gemm_fp16_kernelPK6__halfS1_PS_iiiff)
        .other          _Z16gemm_fp16_kernelPK6__halfS1_PS_iiiff,@"STO_CUDA_ENTRY STV_DEFAULT"
_Z16gemm_fp16_kernelPK6__halfS1_PS_iiiff:
.text._Z16gemm_fp16_kernelPK6__halfS1_PS_iiiff:
[----:B------:R-:W-:Y:S01]  /*0000*/  LDC R1, c[0x0][0x37c] ;  /* 0x0000df00ff017b82 */ /* 0x000fe20000000800 */
[----:B------:R-:W0:Y:S07]  /*0010*/  S2R R5, SR_TID.X ;  /* 0x0000000000057919 */ /* 0x000e2e0000002100 */
[----:B------:R-:W1:Y:S01]  /*0020*/  LDC R19, c[0x0][0x364] ;  /* 0x0000d900ff137b82 */ /* 0x000e620000000800 */
[----:B------:R-:W1:Y:S07]  /*0030*/  S2R R4, SR_TID.Y ;  /* 0x0000000000047919 */ /* 0x000e6e0000002200 */
[----:B------:R-:W0:Y:S08]  /*0040*/  S2UR UR5, SR_CTAID.X ;  /* 0x00000000000579c3 */ /* 0x000e300000002500 */
[----:B------:R-:W0:Y:S08]  /*0050*/  LDC R0, c[0x0][0x360] ;  /* 0x0000d800ff007b82 */ /* 0x000e300000000800 */
[----:B------:R-:W1:Y:S08]  /*0060*/  S2UR UR4, SR_CTAID.Y ;  /* 0x00000000000479c3 */ /* 0x000e700000002600 */
[----:B------:R-:W2:Y:S01]  /*0070*/  LDC.64 R2, c[0x0][0x398] ;  /* 0x0000e600ff027b82 */ /* 0x000ea20000000a00 */
[----:B0-----:R-:W-:-:S02]  /*0080*/  IMAD R0, R0, UR5, R5 ;  /* 0x0000000500007c24 */ /* 0x001fc4000f8e0205 */
[----:B-1----:R-:W-:-:S03]  /*0090*/  IMAD R19, R19, UR4, R4 ;  /* 0x0000000413137c24 */ /* 0x002fc6000f8e0204 */
[----:B--2---:R-:W-:-:S04]  /*00a0*/  ISETP.GE.AND P0, PT, R0, R3, PT ;  /* 0x000000030000720c */ /* 0x004fc80003f06270 */
[----:B------:R-:W-:-:S13]  /*00b0*/  ISETP.GE.OR P0, PT, R19, R2, P0 ;  /* 0x000000021300720c */ /* 0x000fda0000706670 */
[----:B------:R-:W-:Y:S05]  /*00c0*/  @P0 EXIT ;  /* 0x000000000000094d */ /* 0x000fea0003800000 */
[----:B------:R-:W0:Y:S01]  /*00d0*/  LDCU UR5, c[0x0][0x3a0] ;  /* 0x00007400ff0577ac */ /* 0x000e220008000800 */
[----:B------:R-:W-:Y:S01]  /*00e0*/  HFMA2 R23, -RZ, RZ, 0, 0 ;  /* 0x00000000ff177431 */ /* 0x000fe200000001ff */
[----:B------:R-:W1:Y:S01]  /*00f0*/  LDCU.64 UR8, c[0x0][0x358] ;  /* 0x00006b00ff0877ac */ /* 0x000e620008000a00 */
[----:B0-----:R-:W-:-:S09]  /*0100*/  UISETP.GE.AND UP0, UPT, UR5, 0x1, UPT ;  /* 0x000000010500788c */ /* 0x001fd2000bf06270 */
[----:B-1----:R-:W-:Y:S05]  /*0110*/  BRA.U !UP0, `(.L_x_0) ;  /* 0x0000000908587547 */ /* 0x002fea000b800000 */
[----:B------:R-:W-:Y:S02]  /*0120*/  UISETP.GE.U32.AND UP1, UPT, UR5, 0x8, UPT ;  /* 0x000000080500788c */ /* 0x000fe4000bf26070 */
[----:B------:R-:W-:Y:S01]  /*0130*/  IMAD R18, R19, UR5, RZ ;  /* 0x0000000513127c24 */ /* 0x000fe2000f8e02ff */
[----:B------:R-:W-:Y:S01]  /*0140*/  ULOP3.LUT UR6, UR5, 0x7, URZ, 0xc0, !UPT ;  /* 0x0000000705067892 */ /* 0x000fe2000f8ec0ff */
[----:B------:R-:W-:Y:S01]  /*0150*/  MOV R23, RZ ;  /* 0x000000ff00177202 */ /* 0x000fe20000000f00 */
[----:B------:R-:W-:Y:S02]  /*0160*/  UMOV UR4, URZ ;  /* 0x000000ff00047c82 */ /* 0x000fe40008000000 */
[----:B------:R-:W-:Y:S02]  /*0170*/  UISETP.NE.AND UP0, UPT, UR6, URZ, UPT ;  /* 0x000000ff0600728c */ /* 0x000fe4000bf05270 */
[----:B------:R-:W-:Y:S09]  /*0180*/  BRA.U !UP1, `(.L_x_1) ;  /* 0x0000000109fc7547 */ /* 0x000ff2000b800000 */
[----:B------:R-:W0:Y:S01]  /*0190*/  LDC.64 R4, c[0x0][0x380] ;  /* 0x0000e000ff047b82 */ /* 0x000e220000000a00 */
[----:B------:R-:W-:Y:S01]  /*01a0*/  ULOP3.LUT UR4, UR5, 0x7ffffff8, URZ, 0xc0, !UPT ;  /* 0x7ffffff805047892 */ /* 0x000fe2000f8ec0ff */
[----:B------:R-:W-:Y:S02]  /*01b0*/  MOV R23, RZ ;  /* 0x000000ff00177202 */ /* 0x000fe40000000f00 */
[----:B------:R-:W-:Y:S01]  /*01c0*/  MOV R2, R0 ;  /* 0x0000000000027202 */ /* 0x000fe20000000f00 */
[----:B------:R-:W-:Y:S01]  /*01d0*/  UIADD3 UR7, UPT, UPT, -UR4, URZ, URZ ;  /* 0x000000ff04077290 */ /* 0x000fe2000fffe1ff */
[----:B0-----:R-:W-:-:S03]  /*01e0*/  IMAD.WIDE.U32 R4, R18, 0x2, R4 ;  /* 0x0000000212047825 */ /* 0x001fc600078e0004 */
[----:B------:R-:W-:-:S04]  /*01f0*/  IADD3 R4, P0, PT, R4, 0x8, RZ ;  /* 0x0000000804047810 */ /* 0x000fc80007f1e0ff */
[----:B------:R-:W-:-:S09]  /*0200*/  IADD3.X R5, PT, PT, RZ, R5, RZ, P0, !PT ;  /* 0x00000005ff057210 */ /* 0x000fd200007fe4ff */
.L_x_2:
[----:B------:R-:W0:Y:S01]  /*0210*/  LDC.64 R14, c[0x0][0x388] ;  /* 0x0000e200ff0e7b82 */ /* 0x000e220000000a00 */
[----:B------:R-:W2:Y:S04]  /*0220*/  LDG.E.U16 R20, desc[UR8][R4.64+-0x8] ;  /* 0xfffff80804147981 */ /* 0x000ea8000c1e1500 */
[----:B------:R-:W3:Y:S04]  /*0230*/  LDG.E.U16 R21, desc[UR8][R4.64+-0x6] ;  /* 0xfffffa0804157981 */ /* 0x000ee8000c1e1500 */
[----:B------:R-:W4:Y:S04]  /*0240*/  LDG.E.U16 R24, desc[UR8][R4.64+-0x4] ;  /* 0xfffffc0804187981 */ /* 0x000f28000c1e1500 */
[----:B------:R-:W5:Y:S04]  /*0250*/  LDG.E.U16 R27, desc[UR8][R4.64+-0x2] ;  /* 0xfffffe08041b7981 */ /* 0x000f68000c1e1500 */
[----:B------:R-:W5:Y:S04]  /*0260*/  LDG.E.U16 R26, desc[UR8][R4.64] ;  /* 0x00000008041a7981 */ /* 0x000f68000c1e1500 */
[----:B------:R-:W5:Y:S01]  /*0270*/  LDG.E.U16 R28, desc[UR8][R4.64+0x2] ;  /* 0x00000208041c7981 */ /* 0x000f62000c1e1500 */
[----:B0-----:R-:W-:-:S05]  /*0280*/  IMAD.WIDE R14, R2, 0x2, R14 ;  /* 0x00000002020e7825 */ /* 0x001fca00078e020e */
[----:B------:R0:W5:Y:S01]  /*0290*/  LDG.E.U16 R22, desc[UR8][R14.64] ;  /* 0x000000080e167981 */ /* 0x000162000c1e1500 */
[----:B------:R-:W-:-:S05]  /*02a0*/  IMAD.WIDE R16, R3, 0x2, R14 ;  /* 0x0000000203107825 */ /* 0x000fca00078e020e */
[----:B------:R1:W5:Y:S01]  /*02b0*/  LDG.E.U16 R25, desc[UR8][R16.64] ;  /* 0x0000000810197981 */ /* 0x000362000c1e1500 */
[----:B------:R-:W-:-:S04]  /*02c0*/  IMAD.WIDE R10, R3, 0x2, R16 ;  /* 0x00000002030a7825 */ /* 0x000fc800078e0210 */
[C---:B------:R-:W-:Y:S02]  /*02d0*/  IMAD.WIDE R8, R3.reuse, 0x2, R10 ;  /* 0x0000000203087825 */ /* 0x040fe400078e020a */
[----:B------:R-:W5:Y:S02]  /*02e0*/  LDG.E.U16 R10, desc[UR8][R10.64] ;  /* 0x000000080a0a7981 */ /* 0x000f64000c1e1500 */
[C---:B------:R-:W-:Y:S02]  /*02f0*/  IMAD.WIDE R6, R3.reuse, 0x2, R8 ;  /* 0x0000000203067825 */ /* 0x040fe400078e0208 */
[----:B------:R-:W5:Y:S02]  /*0300*/  LDG.E.U16 R8, desc[UR8][R8.64] ;  /* 0x0000000808087981 */ /* 0x000f64000c1e1500 */
[C---:B------:R-:W-:Y:S02]  /*0310*/  IMAD.WIDE R12, R3.reuse, 0x2, R6 ;  /* 0x00000002030c7825 */ /* 0x040fe400078e0206 */
[----:B------:R-:W5:Y:S04]  /*0320*/  LDG.E.U16 R11, desc[UR8][R4.64+0x4] ;  /* 0x00000408040b7981 */ /* 0x000f68000c1e1500 */
[----:B------:R-:W5:Y:S01]  /*0330*/  LDG.E.U16 R6, desc[UR8][R6.64] ;  /* 0x0000000806067981 */ /* 0x000f62000c1e1500 */
[----:B0-----:R-:W-:-:S03]  /*0340*/  IMAD.WIDE R14, R3, 0x2, R12 ;  /* 0x00000002030e7825 */ /* 0x001fc600078e020c */
[----:B------:R-:W5:Y:S01]  /*0350*/  LDG.E.U16 R12, desc[UR8][R12.64] ;  /* 0x000000080c0c7981 */ /* 0x000f62000c1e1500 */
[----:B-1----:R-:W-:-:S03]  /*0360*/  IMAD.WIDE R16, R3, 0x2, R14 ;  /* 0x0000000203107825 */ /* 0x002fc600078e020e */
[----:B------:R0:W5:Y:S04]  /*0370*/  LDG.E.U16 R9, desc[UR8][R4.64+0x6] ;  /* 0x0000060804097981 */ /* 0x000168000c1e1500 */
[----:B------:R-:W5:Y:S04]  /*0380*/  LDG.E.U16 R14, desc[UR8][R14.64] ;  /* 0x000000080e0e7981 */ /* 0x000f68000c1e1500 */
[----:B------:R-:W5:Y:S01]  /*0390*/  LDG.E.U16 R16, desc[UR8][R16.64] ;  /* 0x0000000810107981 */ /* 0x000f62000c1e1500 */
[----:B------:R-:W-:-:S04]  /*03a0*/  UIADD3 UR7, UPT, UPT, UR7, 0x8, URZ ;  /* 0x0000000807077890 */ /* 0x000fc8000fffe0ff */
[----:B------:R-:W-:Y:S01]  /*03b0*/  UISETP.NE.AND UP1, UPT, UR7, URZ, UPT ;  /* 0x000000ff0700728c */ /* 0x000fe2000bf25270 */
[----:B0-----:R-:W-:Y:S02]  /*03c0*/  IADD3 R4, P0, PT, R4, 0x10, RZ ;  /* 0x0000001004047810 */ /* 0x001fe40007f1e0ff */
[----:B------:R-:W-:Y:S02]  /*03d0*/  LEA R2, R3, R2, 0x3 ;  /* 0x0000000203027211 */ /* 0x000fe400078e18ff */
[----:B------:R-:W-:Y:S01]  /*03e0*/  IADD3.X R5, PT, PT, RZ, R5, RZ, P0, !PT ;  /* 0x00000005ff057210 */ /* 0x000fe200007fe4ff */
[----:B--2---:R-:W-:Y:S02]  /*03f0*/  HADD2.F32 R20, -RZ, R20.H0_H0 ;  /* 0x20000014ff147230 */ /* 0x004fe40000004100 */
[----:B---3--:R-:W-:Y:S02]  /*0400*/  HADD2.F32 R21, -RZ, R21.H0_H0 ;  /* 0x20000015ff157230 */ /* 0x008fe40000004100 */
[----:B----4-:R-:W-:-:S02]  /*0410*/  HADD2.F32 R7, -RZ, R24.H0_H0 ;  /* 0x20000018ff077230 */ /* 0x010fc40000004100 */
[----:B-----5:R-:W-:-:S05]  /*0420*/  HADD2.F32 R22, -RZ, R22.H0_H0 ;  /* 0x20000016ff167230 */ /* 0x020fca0000004100 */
[----:B------:R-:W-:Y:S01]  /*0430*/  FFMA R20, R20, R22, R23 ;  /* 0x0000001614147223 */ /* 0x000fe20000000017 */
[----:B------:R-:W-:Y:S02]  /*0440*/  HADD2.F32 R25, -RZ, R25.H0_H0 ;  /* 0x20000019ff197230 */ /* 0x000fe40000004100 */
[----:B------:R-:W-:-:S03]  /*0450*/  HADD2.F32 R22, -RZ, R27.H0_H0 ;  /* 0x2000001bff167230 */ /* 0x000fc60000004100 */
        /* <DEDUP_REMOVED lines=10> */
[----:B------:R-:W-:-:S03]  /*0500*/  HADD2.F32 R11, -RZ, R11.H0_H0 ;  /* 0x2000000bff0b7230 */ /* 0x000fc60000004100 */
[----:B------:R-:W-:Y:S01]  /*0510*/  FFMA R6, R13, R12, R6 ;  /* 0x0000000c0d067223 */ /* 0x000fe20000000006 */
[----:B------:R-:W-:Y:S02]  /*0520*/  HADD2.F32 R14, -RZ, R14.H0_H0 ;  /* 0x2000000eff0e7230 */ /* 0x000fe40000004100 */
[----:B------:R-:W-:Y:S02]  /*0530*/  HADD2.F32 R9, -RZ, R9.H0_H0 ;  /* 0x20000009ff097230 */ /* 0x000fe40000004100 */
[----:B------:R-:W-:Y:S02]  /*0540*/  HADD2.F32 R16, -RZ, R16.H0_H0 ;  /* 0x20000010ff107230 */ /* 0x000fe40000004100 */
[----:B------:R-:W-:-:S04]  /*0550*/  FFMA R6, R11, R14, R6 ;  /* 0x0000000e0b067223 */ /* 0x000fc80000000006 */
[----:B------:R-:W-:Y:S01]  /*0560*/  FFMA R23, R9, R16, R6 ;  /* 0x0000001009177223 */ /* 0x000fe20000000006 */
[----:B------:R-:W-:Y:S06]  /*0570*/  BRA.U UP1, `(.L_x_2) ;  /* 0xfffffffd01247547 */ /* 0x000fec000b83ffff */
.L_x_1:
[----:B------:R-:W-:Y:S05]  /*0580*/  BRA.U !UP0, `(.L_x_0) ;  /* 0x00000005083c7547 */ /* 0x000fea000b800000 */
[----:B------:R-:W-:Y:S02]  /*0590*/  UISETP.GE.U32.AND UP0, UPT, UR6, 0x4, UPT ;  /* 0x000000040600788c */ /* 0x000fe4000bf06070 */
[----:B------:R-:W-:-:S04]  /*05a0*/  ULOP3.LUT UR7, UR5, 0x3, URZ, 0xc0, !UPT ;  /* 0x0000000305077892 */ /* 0x000fc8000f8ec0ff */
[----:B------:R-:W-:-:S03]  /*05b0*/  UISETP.NE.AND UP1, UPT, UR7, URZ, UPT ;  /* 0x000000ff0700728c */ /* 0x000fc6000bf25270 */
[----:B------:R-:W-:Y:S08]  /*05c0*/  BRA.U !UP0, `(.L_x_3) ;  /* 0x00000001088c7547 */ /* 0x000ff0000b800000 */
[----:B------:R-:W0:Y:S01]  /*05d0*/  LDC.64 R10, c[0x0][0x388] ;  /* 0x0000e200ff0a7b82 */ /* 0x000e220000000a00 */
[----:B------:R-:W1:Y:S01]  /*05e0*/  LDCU.64 UR10, c[0x0][0x380] ;  /* 0x00007000ff0a77ac */ /* 0x000e620008000a00 */
[----:B------:R-:W-:Y:S01]  /*05f0*/  IMAD R7, R3, UR4, R0 ;  /* 0x0000000403077c24 */ /* 0x000fe2000f8e0200 */
[C---:B------:R-:W-:Y:S02]  /*0600*/  IADD3 R5, PT, PT, R18.reuse, UR4, RZ ;  /* 0x0000000412057c10 */ /* 0x040fe4000fffe0ff */
[----:B------:R-:W-:-:S03]  /*0610*/  IADD3 R2, P0, PT, R18, UR4, RZ ;  /* 0x0000000412027c10 */ /* 0x000fc6000ff1e0ff */
[----:B------:R-:W2:Y:S01]  /*0620*/  LDC.64 R8, c[0x0][0x380] ;  /* 0x0000e000ff087b82 */ /* 0x000ea20000000a00 */
[----:B0-----:R-:W-:-:S04]  /*0630*/  IMAD.WIDE R10, R7, 0x2, R10 ;  /* 0x00000002070a7825 */ /* 0x001fc800078e020a */
[----:B------:R-:W-:Y:S02]  /*0640*/  IMAD.WIDE R12, R3, 0x2, R10 ;  /* 0x00000002030c7825 */ /* 0x000fe400078e020a */
[----:B------:R-:W3:Y:S02]  /*0650*/  LDG.E.U16 R10, desc[UR8][R10.64] ;  /* 0x000000080a0a7981 */ /* 0x000ee4000c1e1500 */
[----:B--2---:R-:W-:Y:S01]  /*0660*/  IMAD.WIDE.U32 R8, R5, 0x2, R8 ;  /* 0x0000000205087825 */ /* 0x004fe200078e0008 */
[----:B------:R-:W-:Y:S02]  /*0670*/  IADD3.X R5, PT, PT, RZ, RZ, RZ, P0, !PT ;  /* 0x000000ffff057210 */ /* 0x000fe400007fe4ff */
[C---:B-1----:R-:W-:Y:S01]  /*0680*/  LEA R4, P0, R2.reuse, UR10, 0x1 ;  /* 0x0000000a02047c11 */ /* 0x042fe2000f8008ff */
[----:B------:R-:W-:Y:S02]  /*0690*/  IMAD.WIDE R14, R3, 0x2, R12 ;  /* 0x00000002030e7825 */ /* 0x000fe400078e020c */
[----:B------:R-:W2:Y:S01]  /*06a0*/  LDG.E.U16 R8, desc[UR8][R8.64] ;  /* 0x0000000808087981 */ /* 0x000ea2000c1e1500 */
[----:B------:R-:W-:-:S03]  /*06b0*/  LEA.HI.X R5, R2, UR11, R5, 0x1, P0 ;  /* 0x0000000b02057c11 */ /* 0x000fc600080f0c05 */
[----:B------:R-:W4:Y:S01]  /*06c0*/  LDG.E.U16 R12, desc[UR8][R12.64] ;  /* 0x000000080c0c7981 */ /* 0x000f22000c1e1500 */
[----:B------:R-:W-:-:S03]  /*06d0*/  IMAD.WIDE R6, R3, 0x2, R14 ;  /* 0x0000000203067825 */ /* 0x000fc600078e020e */
[----:B------:R-:W5:Y:S04]  /*06e0*/  LDG.E.U16 R16, desc[UR8][R4.64+0x2] ;  /* 0x0000020804107981 */ /* 0x000f68000c1e1500 */
[----:B------:R-:W5:Y:S04]  /*06f0*/  LDG.E.U16 R17, desc[UR8][R4.64+0x4] ;  /* 0x0000040804117981 */ /* 0x000f68000c1e1500 */
[----:B------:R-:W5:Y:S04]  /*0700*/  LDG.E.U16 R14, desc[UR8][R14.64] ;  /* 0x000000080e0e7981 */ /* 0x000f68000c1e1500 */
[----:B------:R-:W5:Y:S04]  /*0710*/  LDG.E.U16 R20, desc[UR8][R4.64+0x6] ;  /* 0x0000060804147981 */ /* 0x000f68000c1e1500 */
[----:B------:R-:W5:Y:S01]  /*0720*/  LDG.E.U16 R6, desc[UR8][R6.64] ;  /* 0x0000000806067981 */ /* 0x000f62000c1e1500 */
[----:B------:R-:W-:Y:S01]  /*0730*/  UIADD3 UR4, UPT, UPT, UR4, 0x4, URZ ;  /* 0x0000000404047890 */ /* 0x000fe2000fffe0ff */
[----:B--2---:R-:W-:-:S02]  /*0740*/  HADD2.F32 R2, -RZ, R8.H0_H0 ;  /* 0x20000008ff027230 */ /* 0x004fc40000004100 */
[----:B---3--:R-:W-:Y:S02]  /*0750*/  HADD2.F32 R8, -RZ, R10.H0_H0 ;  /* 0x2000000aff087230 */ /* 0x008fe40000004100 */
[----:B----4-:R-:W-:-:S03]  /*0760*/  HADD2.F32 R10, -RZ, R12.H0_H0 ;  /* 0x2000000cff0a7230 */ /* 0x010fc60000004100 */
[----:B------:R-:W-:Y:S01]  /*0770*/  FFMA R2, R2, R8, R23 ;  /* 0x0000000802027223 */ /* 0x000fe20000000017 */
[----:B-----5:R-:W-:Y:S02]  /*0780*/  HADD2.F32 R9, -RZ, R16.H0_H0 ;  /* 0x20000010ff097230 */ /* 0x020fe40000004100 */
[----:B------:R-:W-:-:S03]  /*0790*/  HADD2.F32 R17, -RZ, R17.H0_H0 ;  /* 0x20000011ff117230 */ /* 0x000fc60000004100 */
[----:B------:R-:W-:Y:S01]  /*07a0*/  FFMA R2, R9, R10, R2 ;  /* 0x0000000a09027223 */ /* 0x000fe20000000002 */
[----:B------:R-:W-:Y:S02]  /*07b0*/  HADD2.F32 R8, -RZ, R14.H0_H0 ;  /* 0x2000000eff087230 */ /* 0x000fe40000004100 */
[----:B------:R-:W-:-:S03]  /*07c0*/  HADD2.F32 R23, -RZ, R20.H0_H0 ;  /* 0x20000014ff177230 */ /* 0x000fc60000004100 */
[----:B------:R-:W-:Y:S01]  /*07d0*/  FFMA R2, R17, R8, R2 ;  /* 0x0000000811027223 */ /* 0x000fe20000000002 */
[----:B------:R-:W-:-:S05]  /*07e0*/  HADD2.F32 R6, -RZ, R6.H0_H0 ;  /* 0x20000006ff067230 */ /* 0x000fca0000004100 */
[----:B------:R-:W-:-:S07]  /*07f0*/  FFMA R23, R23, R6, R2 ;  /* 0x0000000617177223 */ /* 0x000fce0000000002 */
.L_x_3:
[----:B------:R-:W-:Y:S05]  /*0800*/  BRA.U !UP1, `(.L_x_0) ;  /* 0x00000001099c7547 */ /* 0x000fea000b800000 */
[----:B------:R-:W-:Y:S02]  /*0810*/  UISETP.NE.AND UP0, UPT, UR7, 0x1, UPT ;  /* 0x000000010700788c */ /* 0x000fe4000bf05270 */
[----:B------:R-:W-:-:S04]  /*0820*/  ULOP3.LUT UR5, UR5, 0x1, URZ, 0xc0, !UPT ;  /* 0x0000000105057892 */ /* 0x000fc8000f8ec0ff */
[----:B------:R-:W-:-:S03]  /*0830*/  UISETP.NE.U32.AND UP1, UPT, UR5, 0x1, UPT ;  /* 0x000000010500788c */ /* 0x000fc6000bf25070 */
[----:B------:R-:W-:Y:S08]  /*0840*/  BRA.U !UP0, `(.L_x_4) ;  /* 0x00000001085c7547 */ /* 0x000ff0000b800000 */
[----:B------:R-:W0:Y:S01]  /*0850*/  LDC.64 R6, c[0x0][0x388] ;  /* 0x0000e200ff067b82 */ /* 0x000e220000000a00 */
[----:B------:R-:W1:Y:S01]  /*0860*/  LDCU.64 UR6, c[0x0][0x380] ;  /* 0x00007000ff0677ac */ /* 0x000e620008000a00 */
[C---:B------:R-:W-:Y:S01]  /*0870*/  IADD3 R9, PT, PT, R18.reuse, UR4, RZ ;  /* 0x0000000412097c10 */ /* 0x040fe2000fffe0ff */
[----:B------:R-:W-:Y:S01]  /*0880*/  IMAD R11, R3, UR4, R0 ;  /* 0x00000004030b7c24 */ /* 0x000fe2000f8e0200 */
[----:B------:R-:W-:-:S04]  /*0890*/  IADD3 R2, P0, PT, R18, UR4, RZ ;  /* 0x0000000412027c10 */ /* 0x000fc8000ff1e0ff */
[----:B------:R-:W2:Y:S01]  /*08a0*/  LDC.64 R4, c[0x0][0x380] ;  /* 0x0000e000ff047b82 */ /* 0x000ea20000000a00 */
[----:B0-----:R-:W-:-:S04]  /*08b0*/  IMAD.WIDE R6, R11, 0x2, R6 ;  /* 0x000000020b067825 */ /* 0x001fc800078e0206 */
[----:B------:R-:W-:Y:S02]  /*08c0*/  IMAD.WIDE R10, R3, 0x2, R6 ;  /* 0x00000002030a7825 */ /* 0x000fe400078e0206 */
[----:B------:R-:W3:Y:S02]  /*08d0*/  LDG.E.U16 R6, desc[UR8][R6.64] ;  /* 0x0000000806067981 */ /* 0x000ee4000c1e1500 */
[----:B--2---:R-:W-:Y:S01]  /*08e0*/  IMAD.WIDE.U32 R4, R9, 0x2, R4 ;  /* 0x0000000209047825 */ /* 0x004fe200078e0004 */
[----:B------:R-:W-:Y:S01]  /*08f0*/  IADD3.X R9, PT, PT, RZ, RZ, RZ, P0, !PT ;  /* 0x000000ffff097210 */ /* 0x000fe200007fe4ff */
[----:B------:R-:W2:Y:S01]  /*0900*/  LDG.E.U16 R10, desc[UR8][R10.64] ;  /* 0x000000080a0a7981 */ /* 0x000ea2000c1e1500 */
[----:B-1----:R-:W-:-:S03]  /*0910*/  LEA R8, P0, R2, UR6, 0x1 ;  /* 0x0000000602087c11 */ /* 0x002fc6000f8008ff */
[----:B------:R-:W4:Y:S01]  /*0920*/  LDG.E.U16 R4, desc[UR8][R4.64] ;  /* 0x0000000804047981 */ /* 0x000f22000c1e1500 */
[----:B------:R-:W-:-:S05]  /*0930*/  LEA.HI.X R9, R2, UR7, R9, 0x1, P0 ;  /* 0x0000000702097c11 */ /* 0x000fca00080f0c09 */
[----:B------:R-:W5:Y:S01]  /*0940*/  LDG.E.U16 R8, desc[UR8][R8.64+0x2] ;  /* 0x0000020808087981 */ /* 0x000f62000c1e1500 */
[----:B------:R-:W-:Y:S01]  /*0950*/  UIADD3 UR4, UPT, UPT, UR4, 0x2, URZ ;  /* 0x0000000204047890 */ /* 0x000fe2000fffe0ff */
[----:B---3--:R-:W-:Y:S02]  /*0960*/  HADD2.F32 R12, -RZ, R6.H0_H0 ;  /* 0x20000006ff0c7230 */ /* 0x008fe40000004100 */
[----:B--2---:R-:W-:Y:S02]  /*0970*/  HADD2.F32 R14, -RZ, R10.H0_H0 ;  /* 0x2000000aff0e7230 */ /* 0x004fe40000004100 */
[----:B----4-:R-:W-:-:S05]  /*0980*/  HADD2.F32 R2, -RZ, R4.H0_H0 ;  /* 0x20000004ff027230 */ /* 0x010fca0000004100 */
[----:B------:R-:W-:Y:S01]  /*0990*/  FFMA R2, R2, R12, R23 ;  /* 0x0000000c02027223 */ /* 0x000fe20000000017 */
[----:B-----5:R-:W-:-:S05]  /*09a0*/  HADD2.F32 R13, -RZ, R8.H0_H0 ;  /* 0x20000008ff0d7230 */ /* 0x020fca0000004100 */
[----:B------:R-:W-:-:S07]  /*09b0*/  FFMA R23, R13, R14, R2 ;  /* 0x0000000e0d177223 */ /* 0x000fce0000000002 */
.L_x_4:
[----:B------:R-:W-:Y:S05]  /*09c0*/  BRA.U UP1, `(.L_x_0) ;  /* 0x00000001012c7547 */ /* 0x000fea000b800000 */
[----:B------:R-:W0:Y:S01]  /*09d0*/  LDC.64 R4, c[0x0][0x380] ;  /* 0x0000e000ff047b82 */ /* 0x000e220000000a00 */
[----:B------:R-:W-:Y:S01]  /*09e0*/  IADD3 R9, PT, PT, R18, UR4, RZ ;  /* 0x0000000412097c10 */ /* 0x000fe2000fffe0ff */
[----:B------:R-:W-:-:S06]  /*09f0*/  IMAD R11, R3, UR4, R0 ;  /* 0x00000004030b7c24 */ /* 0x000fcc000f8e0200 */
[----:B------:R-:W1:Y:S01]  /*0a00*/  LDC.64 R6, c[0x0][0x388] ;  /* 0x0000e200ff067b82 */ /* 0x000e620000000a00 */
[----:B0-----:R-:W-:-:S06]  /*0a10*/  IMAD.WIDE.U32 R4, R9, 0x2, R4 ;  /* 0x0000000209047825 */ /* 0x001fcc00078e0004 */
[----:B------:R-:W2:Y:S01]  /*0a20*/  LDG.E.U16 R4, desc[UR8][R4.64] ;  /* 0x0000000804047981 */ /* 0x000ea2000c1e1500 */
[----:B-1----:R-:W-:-:S06]  /*0a30*/  IMAD.WIDE R6, R11, 0x2, R6 ;  /* 0x000000020b067825 */ /* 0x002fcc00078e0206 */
[----:B------:R-:W3:Y:S01]  /*0a40*/  LDG.E.U16 R6, desc[UR8][R6.64] ;  /* 0x0000000806067981 */ /* 0x000ee2000c1e1500 */
[----:B--2---:R-:W-:Y:S02]  /*0a50*/  HADD2.F32 R2, -RZ, R4.H0_H0 ;  /* 0x20000004ff027230 */ /* 0x004fe40000004100 */
[----:B---3--:R-:W-:-:S05]  /*0a60*/  HADD2.F32 R8, -RZ, R6.H0_H0 ;  /* 0x20000006ff087230 */ /* 0x008fca0000004100 */
[----:B------:R-:W-:-:S07]  /*0a70*/  FFMA R23, R2, R8, R23 ;  /* 0x0000000802177223 */ /* 0x000fce0000000017 */
.L_x_0:
[----:B------:R-:W0:Y:S01]  /*0a80*/  LDC.64 R4, c[0x0][0x390] ;  /* 0x0000e400ff047b82 */ /* 0x000e220000000a00 */
[----:B------:R-:W-:Y:S01]  /*0a90*/  IMAD R3, R19, R3, R0 ;  /* 0x0000000313037224 */ /* 0x000fe200078e0200 */
[----:B------:R-:W1:Y:S01]  /*0aa0*/  LDCU UR4, c[0x0][0x3a8] ;  /* 0x00007500ff0477ac */ /* 0x000e620008000800 */
[----:B------:R-:W2:Y:S02]  /*0ab0*/  LDCU UR5, c[0x0][0x3a4] ;  /* 0x00007480ff0577ac */ /* 0x000ea40008000800 */
[----:B0-----:R-:W-:-:S05]  /*0ac0*/  IMAD.WIDE R2, R3, 0x2, R4 ;  /* 0x0000000203027825 */ /* 0x001fca00078e0204 */
[----:B------:R-:W3:Y:S02]  /*0ad0*/  LDG.E.U16 R0, desc[UR8][R2.64] ;  /* 0x0000000802007981 */ /* 0x000ee4000c1e1500 */
[----:B---3--:R-:W-:-:S05]  /*0ae0*/  HADD2.F32 R0, -RZ, R0.H0_H0 ;  /* 0x20000000ff007230 */ /* 0x008fca0000004100 */
[----:B-1----:R-:W-:-:S04]  /*0af0*/  FMUL R0, R0, UR4 ;  /* 0x0000000400007c20 */ /* 0x002fc80008400000 */
[----:B--2---:R-:W-:-:S05]  /*0b00*/  FFMA R0, R23, UR5, R0 ;  /* 0x0000000517007c23 */ /* 0x004fca0008000000 */
[----:B------:R-:W-:-:S05]  /*0b10*/  F2FP.F16.F32.PACK_AB R0, RZ, R0 ;  /* 0x00000000ff00723e */ /* 0x000fca00000000ff */
[----:B------:R-:W-:Y:S01]  /*0b20*/  STG.E.U16 desc[UR8][R2.64], R0 ;  /* 0x0000000002007986 */ /* 0x000fe2000c101508 */
[----:B------:R-:W-:Y:S05]  /*0b30*/  EXIT ;  /* 0x000000000000794d */ /* 0x000fea0003800000 */
.L_x_5:
[----:B------:R-:W-:-:S00]  /*0b40*/  BRA `(.L_x_5) ;  /* 0xfffffffc00fc7947 */ /* 0x000fc0000383ffff */
[----:B------:R-:W-:-:S00]  /*0b50*/  NOP ;  /* 0x0000000000007918 */ /* 0x000fc00000000000 */
        /* <DEDUP_REMOVED lines=10> */
.L_x_6:


//--------------------- .nv.shared.reserved.0     --------------------------
	.section	.nv.shared.reserved.0,"aw",@nobits
	.weak		__nv_reservedSMEM_offset_0_alias
	.size		__nv_reservedSMEM_offset_0_alias, 0, 64
	.other		__nv_reservedSMEM_offset_0_alias,@"STO_CUDA_RESERVED_SHARED STV_DEFAULT"
__nv_reservedSMEM_offset_0_alias:
	.zero		0
	.zero		64


//--------------------- .nv.constant0._Z16gemm_fp16_kernelPK6__halfS1_PS_iiiff --------------------------
	.section	.nv.constant0._Z16gemm_fp16_kernelPK6__halfS1_PS_iiiff,"a",@progbits
	.sectionflags	@""
	.align	4
.nv.constant0._Z16gemm_fp16_kernelPK6__halfS1_PS_iiiff:
	.zero		940


//--------------------- SYMBOLS --------------------------

	.type		.nv.reservedSmem.offset0,@object
	.size		.nv.reservedSmem.offset0,0x4
